//
// Generated by NVIDIA NVVM Compiler
//
// Compiler Build ID: CL-36424714
// Cuda compilation tools, release 13.0, V13.0.88
// Based on NVVM 20.0.0
//

.version 9.0
.target sm_100
.address_size 64

	// .globl	_ZN3cub18CUB_300001_SM_10006detail11EmptyKernelIvEEvv
.global .align 1 .b8 _ZN40_INTERNAL_792cebb0_4_k_cu_87855e6c_763394cuda3std3__45__cpo5beginE[1];
.global .align 1 .b8 _ZN40_INTERNAL_792cebb0_4_k_cu_87855e6c_763394cuda3std3__45__cpo3endE[1];
.global .align 1 .b8 _ZN40_INTERNAL_792cebb0_4_k_cu_87855e6c_763394cuda3std3__45__cpo6cbeginE[1];
.global .align 1 .b8 _ZN40_INTERNAL_792cebb0_4_k_cu_87855e6c_763394cuda3std3__45__cpo4cendE[1];
.global .align 1 .b8 _ZN40_INTERNAL_792cebb0_4_k_cu_87855e6c_763394cuda3std3__45__cpo6rbeginE[1];
.global .align 1 .b8 _ZN40_INTERNAL_792cebb0_4_k_cu_87855e6c_763394cuda3std3__45__cpo4rendE[1];
.global .align 1 .b8 _ZN40_INTERNAL_792cebb0_4_k_cu_87855e6c_763394cuda3std3__45__cpo7crbeginE[1];
.global .align 1 .b8 _ZN40_INTERNAL_792cebb0_4_k_cu_87855e6c_763394cuda3std3__45__cpo5crendE[1];
.global .align 1 .b8 _ZN40_INTERNAL_792cebb0_4_k_cu_87855e6c_763394cuda3std3__442_GLOBAL__N__792cebb0_4_k_cu_87855e6c_763396ignoreE[1];
.global .align 1 .b8 _ZN40_INTERNAL_792cebb0_4_k_cu_87855e6c_763394cuda3std3__419piecewise_constructE[1];
.global .align 1 .b8 _ZN40_INTERNAL_792cebb0_4_k_cu_87855e6c_763394cuda3std3__48in_placeE[1];
.global .align 1 .b8 _ZN40_INTERNAL_792cebb0_4_k_cu_87855e6c_763394cuda3std3__420unreachable_sentinelE[1];
.global .align 1 .b8 _ZN40_INTERNAL_792cebb0_4_k_cu_87855e6c_763394cuda3std3__47nulloptE[1];
.global .align 1 .b8 _ZN40_INTERNAL_792cebb0_4_k_cu_87855e6c_763394cuda3std3__48unexpectE[1];
.global .align 1 .b8 _ZN40_INTERNAL_792cebb0_4_k_cu_87855e6c_763394cuda3std6ranges3__45__cpo4swapE[1];
.global .align 1 .b8 _ZN40_INTERNAL_792cebb0_4_k_cu_87855e6c_763394cuda3std6ranges3__45__cpo9iter_moveE[1];
.global .align 1 .b8 _ZN40_INTERNAL_792cebb0_4_k_cu_87855e6c_763394cuda3std6ranges3__45__cpo5beginE[1];
.global .align 1 .b8 _ZN40_INTERNAL_792cebb0_4_k_cu_87855e6c_763394cuda3std6ranges3__45__cpo3endE[1];
.global .align 1 .b8 _ZN40_INTERNAL_792cebb0_4_k_cu_87855e6c_763394cuda3std6ranges3__45__cpo6cbeginE[1];
.global .align 1 .b8 _ZN40_INTERNAL_792cebb0_4_k_cu_87855e6c_763394cuda3std6ranges3__45__cpo4cendE[1];
.global .align 1 .b8 _ZN40_INTERNAL_792cebb0_4_k_cu_87855e6c_763394cuda3std6ranges3__45__cpo7advanceE[1];
.global .align 1 .b8 _ZN40_INTERNAL_792cebb0_4_k_cu_87855e6c_763394cuda3std6ranges3__45__cpo9iter_swapE[1];
.global .align 1 .b8 _ZN40_INTERNAL_792cebb0_4_k_cu_87855e6c_763394cuda3std6ranges3__45__cpo4nextE[1];
.global .align 1 .b8 _ZN40_INTERNAL_792cebb0_4_k_cu_87855e6c_763394cuda3std6ranges3__45__cpo4prevE[1];
.global .align 1 .b8 _ZN40_INTERNAL_792cebb0_4_k_cu_87855e6c_763394cuda3std6ranges3__45__cpo4dataE[1];
.global .align 1 .b8 _ZN40_INTERNAL_792cebb0_4_k_cu_87855e6c_763394cuda3std6ranges3__45__cpo5cdataE[1];
.global .align 1 .b8 _ZN40_INTERNAL_792cebb0_4_k_cu_87855e6c_763394cuda3std6ranges3__45__cpo4sizeE[1];
.global .align 1 .b8 _ZN40_INTERNAL_792cebb0_4_k_cu_87855e6c_763394cuda3std6ranges3__45__cpo5ssizeE[1];
.global .align 1 .b8 _ZN40_INTERNAL_792cebb0_4_k_cu_87855e6c_763394cuda3std6ranges3__45__cpo8distanceE[1];
.global .align 1 .b8 _ZN40_INTERNAL_792cebb0_4_k_cu_87855e6c_763396thrust24THRUST_300001_SM_1000_NS8cuda_cub3parE[1];
.global .align 1 .b8 _ZN40_INTERNAL_792cebb0_4_k_cu_87855e6c_763396thrust24THRUST_300001_SM_1000_NS8cuda_cub10par_nosyncE[1];
.global .align 1 .b8 _ZN40_INTERNAL_792cebb0_4_k_cu_87855e6c_763396thrust24THRUST_300001_SM_1000_NS6system6detail10sequential3seqE[1];
.global .align 1 .b8 _ZN40_INTERNAL_792cebb0_4_k_cu_87855e6c_763396thrust24THRUST_300001_SM_1000_NS12placeholders2_1E[1];
.global .align 1 .b8 _ZN40_INTERNAL_792cebb0_4_k_cu_87855e6c_763396thrust24THRUST_300001_SM_1000_NS12placeholders2_2E[1];
.global .align 1 .b8 _ZN40_INTERNAL_792cebb0_4_k_cu_87855e6c_763396thrust24THRUST_300001_SM_1000_NS12placeholders2_3E[1];
.global .align 1 .b8 _ZN40_INTERNAL_792cebb0_4_k_cu_87855e6c_763396thrust24THRUST_300001_SM_1000_NS12placeholders2_4E[1];
.global .align 1 .b8 _ZN40_INTERNAL_792cebb0_4_k_cu_87855e6c_763396thrust24THRUST_300001_SM_1000_NS12placeholders2_5E[1];
.global .align 1 .b8 _ZN40_INTERNAL_792cebb0_4_k_cu_87855e6c_763396thrust24THRUST_300001_SM_1000_NS12placeholders2_6E[1];
.global .align 1 .b8 _ZN40_INTERNAL_792cebb0_4_k_cu_87855e6c_763396thrust24THRUST_300001_SM_1000_NS12placeholders2_7E[1];
.global .align 1 .b8 _ZN40_INTERNAL_792cebb0_4_k_cu_87855e6c_763396thrust24THRUST_300001_SM_1000_NS12placeholders2_8E[1];
.global .align 1 .b8 _ZN40_INTERNAL_792cebb0_4_k_cu_87855e6c_763396thrust24THRUST_300001_SM_1000_NS12placeholders2_9E[1];
.global .align 1 .b8 _ZN40_INTERNAL_792cebb0_4_k_cu_87855e6c_763396thrust24THRUST_300001_SM_1000_NS12placeholders3_10E[1];
.global .align 1 .b8 _ZN40_INTERNAL_792cebb0_4_k_cu_87855e6c_763396thrust24THRUST_300001_SM_1000_NS3seqE[1];

.visible .entry _ZN3cub18CUB_300001_SM_10006detail11EmptyKernelIvEEvv()
{


	ret;

}


// ===== COMPILED SASS (sm_100) =====

	.target	sm_100

	.elftype	@"ET_EXEC"


//--------------------- .note.nv.tkinfo           --------------------------
	.section	.note.nv.tkinfo,"",@"SHT_NOTE"
	.sectionflags	@"SHF_NOTE_NV_TKINFO"
	.tkinfo
        /*0018*/ 	.word	0x00000002
        /*0030*/ 	.string	""
        /*0030*/ 	.string	"ptxas"
        /*0030*/ 	.string	"Cuda compilation tools, release 13.0, V13.0.88"
        /*0030*/ 	.string	"Build cuda_13.0.r13.0/compiler.36424714_0"
        /*0030*/ 	.string	"-arch sm_100 -m 64 "



//--------------------- .note.nv.cuinfo           --------------------------
	.section	.note.nv.cuinfo,"",@"SHT_NOTE"
	.sectionflags	@"SHF_NOTE_NV_CUINFO"
        /*0018*/ 	.short	0x0002
        /*001a*/ 	.short	0x0064
        /*001c*/ 	.short	0x0082
	.zero		2


//--------------------- .nv.info                  --------------------------
	.section	.nv.info,"",@"SHT_CUDA_INFO"
	.align	4


	//----- nvinfo : EIATTR_REGCOUNT
	.align		4
        /*0000*/ 	.byte	0x04, 0x2f
        /*0002*/ 	.short	(.L_44 - .L_43)
	.align		4
.L_43:
        /*0004*/ 	.word	index@(_ZN3cub18CUB_300001_SM_10006detail11EmptyKernelIvEEvv)
        /*0008*/ 	.word	0x00000004


	//----- nvinfo : EIATTR_FRAME_SIZE
	.align		4
.L_44:
        /*000c*/ 	.byte	0x04, 0x11
        /*000e*/ 	.short	(.L_46 - .L_45)
	.align		4
.L_45:
        /*0010*/ 	.word	index@(_ZN3cub18CUB_300001_SM_10006detail11EmptyKernelIvEEvv)
        /*0014*/ 	.word	0x00000000


	//----- nvinfo : EIATTR_MIN_STACK_SIZE
	.align		4
.L_46:
        /*0018*/ 	.byte	0x04, 0x12
        /*001a*/ 	.short	(.L_48 - .L_47)
	.align		4
.L_47:
        /*001c*/ 	.word	index@(_ZN3cub18CUB_300001_SM_10006detail11EmptyKernelIvEEvv)
        /*0020*/ 	.word	0x00000000
.L_48:


//--------------------- .nv.compat                --------------------------
	.section	.nv.compat,"",@"SHT_CUDA_COMPAT_INFO"
	.align	4
        /*0000*/ 	.byte	0x02, 0x09, 0x00, 0x00, 0x02, 0x02, 0x01, 0x00, 0x02, 0x05, 0x05, 0x00, 0x03, 0x07, 0x01, 0x01
        /*0010*/ 	.byte	0x02, 0x03, 0x00, 0x00, 0x02, 0x06, 0x01, 0x00, 0x04, 0x0b, 0x08, 0x00, 0x09, 0x00, 0x00, 0x00
        /*0020*/ 	.byte	0x00, 0x00, 0x00, 0x00


//--------------------- .nv.info._ZN3cub18CUB_300001_SM_10006detail11EmptyKernelIvEEvv --------------------------
	.section	.nv.info._ZN3cub18CUB_300001_SM_10006detail11EmptyKernelIvEEvv,"",@"SHT_CUDA_INFO"
	.sectionflags	@""
	.align	4


	//----- nvinfo : EIATTR_CUDA_API_VERSION
	.align		4
        /*0000*/ 	.byte	0x04, 0x37
        /*0002*/ 	.short	(.L_50 - .L_49)
.L_49:
        /*0004*/ 	.word	0x00000082


	//----- nvinfo : EIATTR_SPARSE_MMA_MASK
	.align		4
.L_50:
        /*0008*/ 	.byte	0x03, 0x50
        /*000a*/ 	.short	0x0000


	//----- nvinfo : EIATTR_MAXREG_COUNT
	.align		4
        /*000c*/ 	.byte	0x03, 0x1b
        /*000e*/ 	.short	0x00ff


	//----- nvinfo : EIATTR_MERCURY_ISA_VERSION
	.align		4
        /*0010*/ 	.byte	0x03, 0x5f
        /*0012*/ 	.short	0x0101


	//----- nvinfo : EIATTR_VRC_CTA_INIT_COUNT
	.align		4
        /*0014*/ 	.byte	0x02, 0x4a
	.zero		1
	.zero		1


	//----- nvinfo : EIATTR_EXIT_INSTR_OFFSETS
	.align		4
        /*0018*/ 	.byte	0x04, 0x1c
        /*001a*/ 	.short	(.L_52 - .L_51)


	//   ....[0]....
.L_51:
        /*001c*/ 	.word	0x00000010


	//----- nvinfo : EIATTR_SW_WAR
	.align		4
.L_52:
        /*0020*/ 	.byte	0x04, 0x36
        /*0022*/ 	.short	(.L_54 - .L_53)
.L_53:
        /*0024*/ 	.word	0x00000008
.L_54:


//--------------------- .nv.callgraph             --------------------------
	.section	.nv.callgraph,"",@"SHT_CUDA_CALLGRAPH"
	.align	4
	.sectionentsize	8
	.align		4
        /*0000*/ 	.word	0x00000000
	.align		4
        /*0004*/ 	.word	0xffffffff
	.align		4
        /*0008*/ 	.word	0x00000000
	.align		4
        /*000c*/ 	.word	0xfffffffe
	.align		4
        /*0010*/ 	.word	0x00000000
	.align		4
        /*0014*/ 	.word	0xfffffffd
	.align		4
        /*0018*/ 	.word	0x00000000
	.align		4
        /*001c*/ 	.word	0xfffffffc


//--------------------- .nv.constant4             --------------------------
	.section	.nv.constant4,"a",@progbits
	.align	8
	.align		8
.nv.constant4:
        /*0000*/ 	.dword	_ZN40_INTERNAL_792cebb0_4_k_cu_87855e6c_766204cuda3std3__45__cpo5beginE
	.align		8
        /*0008*/ 	.dword	_ZN40_INTERNAL_792cebb0_4_k_cu_87855e6c_766204cuda3std3__45__cpo3endE
	.align		8
        /*0010*/ 	.dword	_ZN40_INTERNAL_792cebb0_4_k_cu_87855e6c_766204cuda3std3__45__cpo6cbeginE
	.align		8
        /*0018*/ 	.dword	_ZN40_INTERNAL_792cebb0_4_k_cu_87855e6c_766204cuda3std3__45__cpo4cendE
	.align		8
        /*0020*/ 	.dword	_ZN40_INTERNAL_792cebb0_4_k_cu_87855e6c_766204cuda3std3__45__cpo6rbeginE
	.align		8
        /*0028*/ 	.dword	_ZN40_INTERNAL_792cebb0_4_k_cu_87855e6c_766204cuda3std3__45__cpo4rendE
	.align		8
        /*0030*/ 	.dword	_ZN40_INTERNAL_792cebb0_4_k_cu_87855e6c_766204cuda3std3__45__cpo7crbeginE
	.align		8
        /*0038*/ 	.dword	_ZN40_INTERNAL_792cebb0_4_k_cu_87855e6c_766204cuda3std3__45__cpo5crendE
	.align		8
        /*0040*/ 	.dword	_ZN40_INTERNAL_792cebb0_4_k_cu_87855e6c_766204cuda3std3__442_GLOBAL__N__792cebb0_4_k_cu_87855e6c_766206ignoreE
	.align		8
        /*0048*/ 	.dword	_ZN40_INTERNAL_792cebb0_4_k_cu_87855e6c_766204cuda3std3__419piecewise_constructE
	.align		8
        /*0050*/ 	.dword	_ZN40_INTERNAL_792cebb0_4_k_cu_87855e6c_766204cuda3std3__48in_placeE
	.align		8
        /*0058*/ 	.dword	_ZN40_INTERNAL_792cebb0_4_k_cu_87855e6c_766204cuda3std3__420unreachable_sentinelE
	.align		8
        /*0060*/ 	.dword	_ZN40_INTERNAL_792cebb0_4_k_cu_87855e6c_766204cuda3std3__47nulloptE
	.align		8
        /*0068*/ 	.dword	_ZN40_INTERNAL_792cebb0_4_k_cu_87855e6c_766204cuda3std3__48unexpectE
	.align		8
        /*0070*/ 	.dword	_ZN40_INTERNAL_792cebb0_4_k_cu_87855e6c_766204cuda3std6ranges3__45__cpo4swapE
	.align		8
        /*0078*/ 	.dword	_ZN40_INTERNAL_792cebb0_4_k_cu_87855e6c_766204cuda3std6ranges3__45__cpo9iter_moveE
	.align		8
        /*0080*/ 	.dword	_ZN40_INTERNAL_792cebb0_4_k_cu_87855e6c_766204cuda3std6ranges3__45__cpo5beginE
	.align		8
        /*0088*/ 	.dword	_ZN40_INTERNAL_792cebb0_4_k_cu_87855e6c_766204cuda3std6ranges3__45__cpo3endE
	.align		8
        /*0090*/ 	.dword	_ZN40_INTERNAL_792cebb0_4_k_cu_87855e6c_766204cuda3std6ranges3__45__cpo6cbeginE
	.align		8
        /*0098*/ 	.dword	_ZN40_INTERNAL_792cebb0_4_k_cu_87855e6c_766204cuda3std6ranges3__45__cpo4cendE
	.align		8
        /*00a0*/ 	.dword	_ZN40_INTERNAL_792cebb0_4_k_cu_87855e6c_766204cuda3std6ranges3__45__cpo7advanceE
	.align		8
        /*00a8*/ 	.dword	_ZN40_INTERNAL_792cebb0_4_k_cu_87855e6c_766204cuda3std6ranges3__45__cpo9iter_swapE
	.align		8
        /*00b0*/ 	.dword	_ZN40_INTERNAL_792cebb0_4_k_cu_87855e6c_766204cuda3std6ranges3__45__cpo4nextE
	.align		8
        /*00b8*/ 	.dword	_ZN40_INTERNAL_792cebb0_4_k_cu_87855e6c_766204cuda3std6ranges3__45__cpo4prevE
	.align		8
        /*00c0*/ 	.dword	_ZN40_INTERNAL_792cebb0_4_k_cu_87855e6c_766204cuda3std6ranges3__45__cpo4dataE
	.align		8
        /*00c8*/ 	.dword	_ZN40_INTERNAL_792cebb0_4_k_cu_87855e6c_766204cuda3std6ranges3__45__cpo5cdataE
	.align		8
        /*00d0*/ 	.dword	_ZN40_INTERNAL_792cebb0_4_k_cu_87855e6c_766204cuda3std6ranges3__45__cpo4sizeE
	.align		8
        /*00d8*/ 	.dword	_ZN40_INTERNAL_792cebb0_4_k_cu_87855e6c_766204cuda3std6ranges3__45__cpo5ssizeE
	.align		8
        /*00e0*/ 	.dword	_ZN40_INTERNAL_792cebb0_4_k_cu_87855e6c_766204cuda3std6ranges3__45__cpo8distanceE
	.align		8
        /*00e8*/ 	.dword	_ZN40_INTERNAL_792cebb0_4_k_cu_87855e6c_766206thrust24THRUST_300001_SM_1000_NS8cuda_cub3parE
	.align		8
        /*00f0*/ 	.dword	_ZN40_INTERNAL_792cebb0_4_k_cu_87855e6c_766206thrust24THRUST_300001_SM_1000_NS8cuda_cub10par_nosyncE
	.align		8
        /*00f8*/ 	.dword	_ZN40_INTERNAL_792cebb0_4_k_cu_87855e6c_766206thrust24THRUST_300001_SM_1000_NS6system6detail10sequential3seqE
	.align		8
        /*0100*/ 	.dword	_ZN40_INTERNAL_792cebb0_4_k_cu_87855e6c_766206thrust24THRUST_300001_SM_1000_NS12placeholders2_1E
	.align		8
        /*0108*/ 	.dword	_ZN40_INTERNAL_792cebb0_4_k_cu_87855e6c_766206thrust24THRUST_300001_SM_1000_NS12placeholders2_2E
	.align		8
        /*0110*/ 	.dword	_ZN40_INTERNAL_792cebb0_4_k_cu_87855e6c_766206thrust24THRUST_300001_SM_1000_NS12placeholders2_3E
	.align		8
        /*0118*/ 	.dword	_ZN40_INTERNAL_792cebb0_4_k_cu_87855e6c_766206thrust24THRUST_300001_SM_1000_NS12placeholders2_4E
	.align		8
        /*0120*/ 	.dword	_ZN40_INTERNAL_792cebb0_4_k_cu_87855e6c_766206thrust24THRUST_300001_SM_1000_NS12placeholders2_5E
	.align		8
        /*0128*/ 	.dword	_ZN40_INTERNAL_792cebb0_4_k_cu_87855e6c_766206thrust24THRUST_300001_SM_1000_NS12placeholders2_6E
	.align		8
        /*0130*/ 	.dword	_ZN40_INTERNAL_792cebb0_4_k_cu_87855e6c_766206thrust24THRUST_300001_SM_1000_NS12placeholders2_7E
	.align		8
        /*0138*/ 	.dword	_ZN40_INTERNAL_792cebb0_4_k_cu_87855e6c_766206thrust24THRUST_300001_SM_1000_NS12placeholders2_8E
	.align		8
        /*0140*/ 	.dword	_ZN40_INTERNAL_792cebb0_4_k_cu_87855e6c_766206thrust24THRUST_300001_SM_1000_NS12placeholders2_9E
	.align		8
        /*0148*/ 	.dword	_ZN40_INTERNAL_792cebb0_4_k_cu_87855e6c_766206thrust24THRUST_300001_SM_1000_NS12placeholders3_10E
	.align		8
        /*0150*/ 	.dword	_ZN40_INTERNAL_792cebb0_4_k_cu_87855e6c_766206thrust24THRUST_300001_SM_1000_NS3seqE


//--------------------- .text._ZN3cub18CUB_300001_SM_10006detail11EmptyKernelIvEEvv --------------------------
	.section	.text._ZN3cub18CUB_300001_SM_10006detail11EmptyKernelIvEEvv,"ax",@progbits
	.align	128
        .global         _ZN3cub18CUB_300001_SM_10006detail11EmptyKernelIvEEvv
        .type           _ZN3cub18CUB_300001_SM_10006detail11EmptyKernelIvEEvv,@function
        .size           _ZN3cub18CUB_300001_SM_10006detail11EmptyKernelIvEEvv,(.L_x_1 - _ZN3cub18CUB_300001_SM_10006detail11EmptyKernelIvEEvv)
        .other          _ZN3cub18CUB_300001_SM_10006detail11EmptyKernelIvEEvv,@"STO_CUDA_ENTRY STV_DEFAULT"
_ZN3cub18CUB_300001_SM_10006detail11EmptyKernelIvEEvv:
.text._ZN3cub18CUB_300001_SM_10006detail11EmptyKernelIvEEvv:
[----:B------:R-:W-:Y:S01]  /*0000*/  LDC R1, c[0x0][0x37c] ;  /* 0x0000df00ff017b82 */ /* 0x000fe20000000800 */
[----:B------:R-:W-:Y:S05]  /*0010*/  EXIT ;  /* 0x000000000000794d */ /* 0x000fea0003800000 */
.L_x_0:
[----:B------:R-:W-:-:S00]  /*0020*/  BRA `(.L_x_0) ;  /* 0xfffffffc00fc7947 */ /* 0x000fc0000383ffff */
[----:B------:R-:W-:-:S00]  /*0030*/  NOP ;  /* 0x0000000000007918 */ /* 0x000fc00000000000 */
        /* <DEDUP_REMOVED lines=12> */
.L_x_1:


//--------------------- .nv.shared.reserved.0     --------------------------
	.section	.nv.shared.reserved.0,"aw",@nobits
	.weak		__nv_reservedSMEM_offset_0_alias
	.size		__nv_reservedSMEM_offset_0_alias, 0, 64
	.other		__nv_reservedSMEM_offset_0_alias,@"STO_CUDA_RESERVED_SHARED STV_DEFAULT"
__nv_reservedSMEM_offset_0_alias:
	.zero		0
	.zero		64


//--------------------- .nv.global                --------------------------
	.section	.nv.global,"aw",@nobits
.nv.global:
	.type		_ZN40_INTERNAL_792cebb0_4_k_cu_87855e6c_766206thrust24THRUST_300001_SM_1000_NS3seqE,@object
	.size		_ZN40_INTERNAL_792cebb0_4_k_cu_87855e6c_766206thrust24THRUST_300001_SM_1000_NS3seqE,(_ZN40_INTERNAL_792cebb0_4_k_cu_87855e6c_766204cuda3std3__48in_placeE - _ZN40_INTERNAL_792cebb0_4_k_cu_87855e6c_766206thrust24THRUST_300001_SM_1000_NS3seqE)
_ZN40_INTERNAL_792cebb0_4_k_cu_87855e6c_766206thrust24THRUST_300001_SM_1000_NS3seqE:
	.zero		1
	.type		_ZN40_INTERNAL_792cebb0_4_k_cu_87855e6c_766204cuda3std3__48in_placeE,@object
	.size		_ZN40_INTERNAL_792cebb0_4_k_cu_87855e6c_766204cuda3std3__48in_placeE,(_ZN40_INTERNAL_792cebb0_4_k_cu_87855e6c_766204cuda3std6ranges3__45__cpo4sizeE - _ZN40_INTERNAL_792cebb0_4_k_cu_87855e6c_766204cuda3std3__48in_placeE)
_ZN40_INTERNAL_792cebb0_4_k_cu_87855e6c_766204cuda3std3__48in_placeE:
	.zero		1
	.type		_ZN40_INTERNAL_792cebb0_4_k_cu_87855e6c_766204cuda3std6ranges3__45__cpo4sizeE,@object
	.size		_ZN40_INTERNAL_792cebb0_4_k_cu_87855e6c_766204cuda3std6ranges3__45__cpo4sizeE,(_ZN40_INTERNAL_792cebb0_4_k_cu_87855e6c_766206thrust24THRUST_300001_SM_1000_NS12placeholders2_3E - _ZN40_INTERNAL_792cebb0_4_k_cu_87855e6c_766204cuda3std6ranges3__45__cpo4sizeE)
_ZN40_INTERNAL_792cebb0_4_k_cu_87855e6c_766204cuda3std6ranges3__45__cpo4sizeE:
	.zero		1
	.type		_ZN40_INTERNAL_792cebb0_4_k_cu_87855e6c_766206thrust24THRUST_300001_SM_1000_NS12placeholders2_3E,@object
	.size		_ZN40_INTERNAL_792cebb0_4_k_cu_87855e6c_766206thrust24THRUST_300001_SM_1000_NS12placeholders2_3E,(_ZN40_INTERNAL_792cebb0_4_k_cu_87855e6c_766204cuda3std3__45__cpo6cbeginE - _ZN40_INTERNAL_792cebb0_4_k_cu_87855e6c_766206thrust24THRUST_300001_SM_1000_NS12placeholders2_3E)
_ZN40_INTERNAL_792cebb0_4_k_cu_87855e6c_766206thrust24THRUST_300001_SM_1000_NS12placeholders2_3E:
	.zero		1
	.type		_ZN40_INTERNAL_792cebb0_4_k_cu_87855e6c_766204cuda3std3__45__cpo6cbeginE,@object
	.size		_ZN40_INTERNAL_792cebb0_4_k_cu_87855e6c_766204cuda3std3__45__cpo6cbeginE,(_ZN40_INTERNAL_792cebb0_4_k_cu_87855e6c_766204cuda3std6ranges3__45__cpo6cbeginE - _ZN40_INTERNAL_792cebb0_4_k_cu_87855e6c_766204cuda3std3__45__cpo6cbeginE)
_ZN40_INTERNAL_792cebb0_4_k_cu_87855e6c_766204cuda3std3__45__cpo6cbeginE:
	.zero		1
	.type		_ZN40_INTERNAL_792cebb0_4_k_cu_87855e6c_766204cuda3std6ranges3__45__cpo6cbeginE,@object
	.size		_ZN40_INTERNAL_792cebb0_4_k_cu_87855e6c_766204cuda3std6ranges3__45__cpo6cbeginE,(_ZN40_INTERNAL_792cebb0_4_k_cu_87855e6c_766206thrust24THRUST_300001_SM_1000_NS12placeholders2_7E - _ZN40_INTERNAL_792cebb0_4_k_cu_87855e6c_766204cuda3std6ranges3__45__cpo6cbeginE)
_ZN40_INTERNAL_792cebb0_4_k_cu_87855e6c_766204cuda3std6ranges3__45__cpo6cbeginE:
	.zero		1
	.type		_ZN40_INTERNAL_792cebb0_4_k_cu_87855e6c_766206thrust24THRUST_300001_SM_1000_NS12placeholders2_7E,@object
	.size		_ZN40_INTERNAL_792cebb0_4_k_cu_87855e6c_766206thrust24THRUST_300001_SM_1000_NS12placeholders2_7E,(_ZN40_INTERNAL_792cebb0_4_k_cu_87855e6c_766204cuda3std3__45__cpo7crbeginE - _ZN40_INTERNAL_792cebb0_4_k_cu_87855e6c_766206thrust24THRUST_300001_SM_1000_NS12placeholders2_7E)
_ZN40_INTERNAL_792cebb0_4_k_cu_87855e6c_766206thrust24THRUST_300001_SM_1000_NS12placeholders2_7E:
	.zero		1
	.type		_ZN40_INTERNAL_792cebb0_4_k_cu_87855e6c_766204cuda3std3__45__cpo7crbeginE,@object
	.size		_ZN40_INTERNAL_792cebb0_4_k_cu_87855e6c_766204cuda3std3__45__cpo7crbeginE,(_ZN40_INTERNAL_792cebb0_4_k_cu_87855e6c_766204cuda3std6ranges3__45__cpo4nextE - _ZN40_INTERNAL_792cebb0_4_k_cu_87855e6c_766204cuda3std3__45__cpo7crbeginE)
_ZN40_INTERNAL_792cebb0_4_k_cu_87855e6c_766204cuda3std3__45__cpo7crbeginE:
	.zero		1
	.type		_ZN40_INTERNAL_792cebb0_4_k_cu_87855e6c_766204cuda3std6ranges3__45__cpo4nextE,@object
	.size		_ZN40_INTERNAL_792cebb0_4_k_cu_87855e6c_766204cuda3std6ranges3__45__cpo4nextE,(_ZN40_INTERNAL_792cebb0_4_k_cu_87855e6c_766204cuda3std6ranges3__45__cpo4swapE - _ZN40_INTERNAL_792cebb0_4_k_cu_87855e6c_766204cuda3std6ranges3__45__cpo4nextE)
_ZN40_INTERNAL_792cebb0_4_k_cu_87855e6c_766204cuda3std6ranges3__45__cpo4nextE:
	.zero		1
	.type		_ZN40_INTERNAL_792cebb0_4_k_cu_87855e6c_766204cuda3std6ranges3__45__cpo4swapE,@object
	.size		_ZN40_INTERNAL_792cebb0_4_k_cu_87855e6c_766204cuda3std6ranges3__45__cpo4swapE,(_ZN40_INTERNAL_792cebb0_4_k_cu_87855e6c_766206thrust24THRUST_300001_SM_1000_NS8cuda_cub10par_nosyncE - _ZN40_INTERNAL_792cebb0_4_k_cu_87855e6c_766204cuda3std6ranges3__45__cpo4swapE)
_ZN40_INTERNAL_792cebb0_4_k_cu_87855e6c_766204cuda3std6ranges3__45__cpo4swapE:
	.zero		1
	.type		_ZN40_INTERNAL_792cebb0_4_k_cu_87855e6c_766206thrust24THRUST_300001_SM_1000_NS8cuda_cub10par_nosyncE,@object
	.size		_ZN40_INTERNAL_792cebb0_4_k_cu_87855e6c_766206thrust24THRUST_300001_SM_1000_NS8cuda_cub10par_nosyncE,(_ZN40_INTERNAL_792cebb0_4_k_cu_87855e6c_766206thrust24THRUST_300001_SM_1000_NS12placeholders2_9E - _ZN40_INTERNAL_792cebb0_4_k_cu_87855e6c_766206thrust24THRUST_300001_SM_1000_NS8cuda_cub10par_nosyncE)
_ZN40_INTERNAL_792cebb0_4_k_cu_87855e6c_766206thrust24THRUST_300001_SM_1000_NS8cuda_cub10par_nosyncE:
	.zero		1
	.type		_ZN40_INTERNAL_792cebb0_4_k_cu_87855e6c_766206thrust24THRUST_300001_SM_1000_NS12placeholders2_9E,@object
	.size		_ZN40_INTERNAL_792cebb0_4_k_cu_87855e6c_766206thrust24THRUST_300001_SM_1000_NS12placeholders2_9E,(_ZN40_INTERNAL_792cebb0_4_k_cu_87855e6c_766204cuda3std3__442_GLOBAL__N__792cebb0_4_k_cu_87855e6c_766206ignoreE - _ZN40_INTERNAL_792cebb0_4_k_cu_87855e6c_766206thrust24THRUST_300001_SM_1000_NS12placeholders2_9E)
_ZN40_INTERNAL_792cebb0_4_k_cu_87855e6c_766206thrust24THRUST_300001_SM_1000_NS12placeholders2_9E:
	.zero		1
	.type		_ZN40_INTERNAL_792cebb0_4_k_cu_87855e6c_766204cuda3std3__442_GLOBAL__N__792cebb0_4_k_cu_87855e6c_766206ignoreE,@object
	.size		_ZN40_INTERNAL_792cebb0_4_k_cu_87855e6c_766204cuda3std3__442_GLOBAL__N__792cebb0_4_k_cu_87855e6c_766206ignoreE,(_ZN40_INTERNAL_792cebb0_4_k_cu_87855e6c_766204cuda3std6ranges3__45__cpo4dataE - _ZN40_INTERNAL_792cebb0_4_k_cu_87855e6c_766204cuda3std3__442_GLOBAL__N__792cebb0_4_k_cu_87855e6c_766206ignoreE)
_ZN40_INTERNAL_792cebb0_4_k_cu_87855e6c_766204cuda3std3__442_GLOBAL__N__792cebb0_4_k_cu_87855e6c_766206ignoreE:
	.zero		1
	.type		_ZN40_INTERNAL_792cebb0_4_k_cu_87855e6c_766204cuda3std6ranges3__45__cpo4dataE,@object
	.size		_ZN40_INTERNAL_792cebb0_4_k_cu_87855e6c_766204cuda3std6ranges3__45__cpo4dataE,(_ZN40_INTERNAL_792cebb0_4_k_cu_87855e6c_766206thrust24THRUST_300001_SM_1000_NS12placeholders2_1E - _ZN40_INTERNAL_792cebb0_4_k_cu_87855e6c_766204cuda3std6ranges3__45__cpo4dataE)
_ZN40_INTERNAL_792cebb0_4_k_cu_87855e6c_766204cuda3std6ranges3__45__cpo4dataE:
	.zero		1
	.type		_ZN40_INTERNAL_792cebb0_4_k_cu_87855e6c_766206thrust24THRUST_300001_SM_1000_NS12placeholders2_1E,@object
	.size		_ZN40_INTERNAL_792cebb0_4_k_cu_87855e6c_766206thrust24THRUST_300001_SM_1000_NS12placeholders2_1E,(_ZN40_INTERNAL_792cebb0_4_k_cu_87855e6c_766204cuda3std3__45__cpo5beginE - _ZN40_INTERNAL_792cebb0_4_k_cu_87855e6c_766206thrust24THRUST_300001_SM_1000_NS12placeholders2_1E)
_ZN40_INTERNAL_792cebb0_4_k_cu_87855e6c_766206thrust24THRUST_300001_SM_1000_NS12placeholders2_1E:
	.zero		1
	.type		_ZN40_INTERNAL_792cebb0_4_k_cu_87855e6c_766204cuda3std3__45__cpo5beginE,@object
	.size		_ZN40_INTERNAL_792cebb0_4_k_cu_87855e6c_766204cuda3std3__45__cpo5beginE,(_ZN40_INTERNAL_792cebb0_4_k_cu_87855e6c_766204cuda3std6ranges3__45__cpo5beginE - _ZN40_INTERNAL_792cebb0_4_k_cu_87855e6c_766204cuda3std3__45__cpo5beginE)
_ZN40_INTERNAL_792cebb0_4_k_cu_87855e6c_766204cuda3std3__45__cpo5beginE:
	.zero		1
	.type		_ZN40_INTERNAL_792cebb0_4_k_cu_87855e6c_766204cuda3std6ranges3__45__cpo5beginE,@object
	.size		_ZN40_INTERNAL_792cebb0_4_k_cu_87855e6c_766204cuda3std6ranges3__45__cpo5beginE,(_ZN40_INTERNAL_792cebb0_4_k_cu_87855e6c_766206thrust24THRUST_300001_SM_1000_NS12placeholders2_5E - _ZN40_INTERNAL_792cebb0_4_k_cu_87855e6c_766204cuda3std6ranges3__45__cpo5beginE)
_ZN40_INTERNAL_792cebb0_4_k_cu_87855e6c_766204cuda3std6ranges3__45__cpo5beginE:
	.zero		1
	.type		_ZN40_INTERNAL_792cebb0_4_k_cu_87855e6c_766206thrust24THRUST_300001_SM_1000_NS12placeholders2_5E,@object
	.size		_ZN40_INTERNAL_792cebb0_4_k_cu_87855e6c_766206thrust24THRUST_300001_SM_1000_NS12placeholders2_5E,(_ZN40_INTERNAL_792cebb0_4_k_cu_87855e6c_766204cuda3std3__45__cpo6rbeginE - _ZN40_INTERNAL_792cebb0_4_k_cu_87855e6c_766206thrust24THRUST_300001_SM_1000_NS12placeholders2_5E)
_ZN40_INTERNAL_792cebb0_4_k_cu_87855e6c_766206thrust24THRUST_300001_SM_1000_NS12placeholders2_5E:
	.zero		1
	.type		_ZN40_INTERNAL_792cebb0_4_k_cu_87855e6c_766204cuda3std3__45__cpo6rbeginE,@object
	.size		_ZN40_INTERNAL_792cebb0_4_k_cu_87855e6c_766204cuda3std3__45__cpo6rbeginE,(_ZN40_INTERNAL_792cebb0_4_k_cu_87855e6c_766204cuda3std6ranges3__45__cpo7advanceE - _ZN40_INTERNAL_792cebb0_4_k_cu_87855e6c_766204cuda3std3__45__cpo6rbeginE)
_ZN40_INTERNAL_792cebb0_4_k_cu_87855e6c_766204cuda3std3__45__cpo6rbeginE:
	.zero		1
	.type		_ZN40_INTERNAL_792cebb0_4_k_cu_87855e6c_766204cuda3std6ranges3__45__cpo7advanceE,@object
	.size		_ZN40_INTERNAL_792cebb0_4_k_cu_87855e6c_766204cuda3std6ranges3__45__cpo7advanceE,(_ZN40_INTERNAL_792cebb0_4_k_cu_87855e6c_766204cuda3std3__47nulloptE - _ZN40_INTERNAL_792cebb0_4_k_cu_87855e6c_766204cuda3std6ranges3__45__cpo7advanceE)
_ZN40_INTERNAL_792cebb0_4_k_cu_87855e6c_766204cuda3std6ranges3__45__cpo7advanceE:
	.zero		1
	.type		_ZN40_INTERNAL_792cebb0_4_k_cu_87855e6c_766204cuda3std3__47nulloptE,@object
	.size		_ZN40_INTERNAL_792cebb0_4_k_cu_87855e6c_766204cuda3std3__47nulloptE,(_ZN40_INTERNAL_792cebb0_4_k_cu_87855e6c_766204cuda3std6ranges3__45__cpo8distanceE - _ZN40_INTERNAL_792cebb0_4_k_cu_87855e6c_766204cuda3std3__47nulloptE)
_ZN40_INTERNAL_792cebb0_4_k_cu_87855e6c_766204cuda3std3__47nulloptE:
	.zero		1
	.type		_ZN40_INTERNAL_792cebb0_4_k_cu_87855e6c_766204cuda3std6ranges3__45__cpo8distanceE,@object
	.size		_ZN40_INTERNAL_792cebb0_4_k_cu_87855e6c_766204cuda3std6ranges3__45__cpo8distanceE,(_ZN40_INTERNAL_792cebb0_4_k_cu_87855e6c_766206thrust24THRUST_300001_SM_1000_NS12placeholders3_10E - _ZN40_INTERNAL_792cebb0_4_k_cu_87855e6c_766204cuda3std6ranges3__45__cpo8distanceE)
_ZN40_INTERNAL_792cebb0_4_k_cu_87855e6c_766204cuda3std6ranges3__45__cpo8distanceE:
	.zero		1
	.type		_ZN40_INTERNAL_792cebb0_4_k_cu_87855e6c_766206thrust24THRUST_300001_SM_1000_NS12placeholders3_10E,@object
	.size		_ZN40_INTERNAL_792cebb0_4_k_cu_87855e6c_766206thrust24THRUST_300001_SM_1000_NS12placeholders3_10E,(_ZN40_INTERNAL_792cebb0_4_k_cu_87855e6c_766204cuda3std3__419piecewise_constructE - _ZN40_INTERNAL_792cebb0_4_k_cu_87855e6c_766206thrust24THRUST_300001_SM_1000_NS12placeholders3_10E)
_ZN40_INTERNAL_792cebb0_4_k_cu_87855e6c_766206thrust24THRUST_300001_SM_1000_NS12placeholders3_10E:
	.zero		1
	.type		_ZN40_INTERNAL_792cebb0_4_k_cu_87855e6c_766204cuda3std3__419piecewise_constructE,@object
	.size		_ZN40_INTERNAL_792cebb0_4_k_cu_87855e6c_766204cuda3std3__419piecewise_constructE,(_ZN40_INTERNAL_792cebb0_4_k_cu_87855e6c_766204cuda3std6ranges3__45__cpo5cdataE - _ZN40_INTERNAL_792cebb0_4_k_cu_87855e6c_766204cuda3std3__419piecewise_constructE)
_ZN40_INTERNAL_792cebb0_4_k_cu_87855e6c_766204cuda3std3__419piecewise_constructE:
	.zero		1
	.type		_ZN40_INTERNAL_792cebb0_4_k_cu_87855e6c_766204cuda3std6ranges3__45__cpo5cdataE,@object
	.size		_ZN40_INTERNAL_792cebb0_4_k_cu_87855e6c_766204cuda3std6ranges3__45__cpo5cdataE,(_ZN40_INTERNAL_792cebb0_4_k_cu_87855e6c_766206thrust24THRUST_300001_SM_1000_NS12placeholders2_2E - _ZN40_INTERNAL_792cebb0_4_k_cu_87855e6c_766204cuda3std6ranges3__45__cpo5cdataE)
_ZN40_INTERNAL_792cebb0_4_k_cu_87855e6c_766204cuda3std6ranges3__45__cpo5cdataE:
	.zero		1
	.type		_ZN40_INTERNAL_792cebb0_4_k_cu_87855e6c_766206thrust24THRUST_300001_SM_1000_NS12placeholders2_2E,@object
	.size		_ZN40_INTERNAL_792cebb0_4_k_cu_87855e6c_766206thrust24THRUST_300001_SM_1000_NS12placeholders2_2E,(_ZN40_INTERNAL_792cebb0_4_k_cu_87855e6c_766204cuda3std3__45__cpo3endE - _ZN40_INTERNAL_792cebb0_4_k_cu_87855e6c_766206thrust24THRUST_300001_SM_1000_NS12placeholders2_2E)
_ZN40_INTERNAL_792cebb0_4_k_cu_87855e6c_766206thrust24THRUST_300001_SM_1000_NS12placeholders2_2E:
	.zero		1
	.type		_ZN40_INTERNAL_792cebb0_4_k_cu_87855e6c_766204cuda3std3__45__cpo3endE,@object
	.size		_ZN40_INTERNAL_792cebb0_4_k_cu_87855e6c_766204cuda3std3__45__cpo3endE,(_ZN40_INTERNAL_792cebb0_4_k_cu_87855e6c_766204cuda3std6ranges3__45__cpo3endE - _ZN40_INTERNAL_792cebb0_4_k_cu_87855e6c_766204cuda3std3__45__cpo3endE)
_ZN40_INTERNAL_792cebb0_4_k_cu_87855e6c_766204cuda3std3__45__cpo3endE:
	.zero		1
	.type		_ZN40_INTERNAL_792cebb0_4_k_cu_87855e6c_766204cuda3std6ranges3__45__cpo3endE,@object
	.size		_ZN40_INTERNAL_792cebb0_4_k_cu_87855e6c_766204cuda3std6ranges3__45__cpo3endE,(_ZN40_INTERNAL_792cebb0_4_k_cu_87855e6c_766206thrust24THRUST_300001_SM_1000_NS12placeholders2_6E - _ZN40_INTERNAL_792cebb0_4_k_cu_87855e6c_766204cuda3std6ranges3__45__cpo3endE)
_ZN40_INTERNAL_792cebb0_4_k_cu_87855e6c_766204cuda3std6ranges3__45__cpo3endE:
	.zero		1
	.type		_ZN40_INTERNAL_792cebb0_4_k_cu_87855e6c_766206thrust24THRUST_300001_SM_1000_NS12placeholders2_6E,@object
	.size		_ZN40_INTERNAL_792cebb0_4_k_cu_87855e6c_766206thrust24THRUST_300001_SM_1000_NS12placeholders2_6E,(_ZN40_INTERNAL_792cebb0_4_k_cu_87855e6c_766204cuda3std3__45__cpo4rendE - _ZN40_INTERNAL_792cebb0_4_k_cu_87855e6c_766206thrust24THRUST_300001_SM_1000_NS12placeholders2_6E)
_ZN40_INTERNAL_792cebb0_4_k_cu_87855e6c_766206thrust24THRUST_300001_SM_1000_NS12placeholders2_6E:
	.zero		1
	.type		_ZN40_INTERNAL_792cebb0_4_k_cu_87855e6c_766204cuda3std3__45__cpo4rendE,@object
	.size		_ZN40_INTERNAL_792cebb0_4_k_cu_87855e6c_766204cuda3std3__45__cpo4rendE,(_ZN40_INTERNAL_792cebb0_4_k_cu_87855e6c_766204cuda3std6ranges3__45__cpo9iter_swapE - _ZN40_INTERNAL_792cebb0_4_k_cu_87855e6c_766204cuda3std3__45__cpo4rendE)
_ZN40_INTERNAL_792cebb0_4_k_cu_87855e6c_766204cuda3std3__45__cpo4rendE:
	.zero		1
	.type		_ZN40_INTERNAL_792cebb0_4_k_cu_87855e6c_766204cuda3std6ranges3__45__cpo9iter_swapE,@object
	.size		_ZN40_INTERNAL_792cebb0_4_k_cu_87855e6c_766204cuda3std6ranges3__45__cpo9iter_swapE,(_ZN40_INTERNAL_792cebb0_4_k_cu_87855e6c_766204cuda3std3__48unexpectE - _ZN40_INTERNAL_792cebb0_4_k_cu_87855e6c_766204cuda3std6ranges3__45__cpo9iter_swapE)
_ZN40_INTERNAL_792cebb0_4_k_cu_87855e6c_766204cuda3std6ranges3__45__cpo9iter_swapE:
	.zero		1
	.type		_ZN40_INTERNAL_792cebb0_4_k_cu_87855e6c_766204cuda3std3__48unexpectE,@object
	.size		_ZN40_INTERNAL_792cebb0_4_k_cu_87855e6c_766204cuda3std3__48unexpectE,(_ZN40_INTERNAL_792cebb0_4_k_cu_87855e6c_766206thrust24THRUST_300001_SM_1000_NS8cuda_cub3parE - _ZN40_INTERNAL_792cebb0_4_k_cu_87855e6c_766204cuda3std3__48unexpectE)
_ZN40_INTERNAL_792cebb0_4_k_cu_87855e6c_766204cuda3std3__48unexpectE:
	.zero		1
	.type		_ZN40_INTERNAL_792cebb0_4_k_cu_87855e6c_766206thrust24THRUST_300001_SM_1000_NS8cuda_cub3parE,@object
	.size		_ZN40_INTERNAL_792cebb0_4_k_cu_87855e6c_766206thrust24THRUST_300001_SM_1000_NS8cuda_cub3parE,(_ZN40_INTERNAL_792cebb0_4_k_cu_87855e6c_766206thrust24THRUST_300001_SM_1000_NS12placeholders2_4E - _ZN40_INTERNAL_792cebb0_4_k_cu_87855e6c_766206thrust24THRUST_300001_SM_1000_NS8cuda_cub3parE)
_ZN40_INTERNAL_792cebb0_4_k_cu_87855e6c_766206thrust24THRUST_300001_SM_1000_NS8cuda_cub3parE:
	.zero		1
	.type		_ZN40_INTERNAL_792cebb0_4_k_cu_87855e6c_766206thrust24THRUST_300001_SM_1000_NS12placeholders2_4E,@object
	.size		_ZN40_INTERNAL_792cebb0_4_k_cu_87855e6c_766206thrust24THRUST_300001_SM_1000_NS12placeholders2_4E,(_ZN40_INTERNAL_792cebb0_4_k_cu_87855e6c_766204cuda3std3__45__cpo4cendE - _ZN40_INTERNAL_792cebb0_4_k_cu_87855e6c_766206thrust24THRUST_300001_SM_1000_NS12placeholders2_4E)
_ZN40_INTERNAL_792cebb0_4_k_cu_87855e6c_766206thrust24THRUST_300001_SM_1000_NS12placeholders2_4E:
	.zero		1
	.type		_ZN40_INTERNAL_792cebb0_4_k_cu_87855e6c_766204cuda3std3__45__cpo4cendE,@object
	.size		_ZN40_INTERNAL_792cebb0_4_k_cu_87855e6c_766204cuda3std3__45__cpo4cendE,(_ZN40_INTERNAL_792cebb0_4_k_cu_87855e6c_766204cuda3std6ranges3__45__cpo4cendE - _ZN40_INTERNAL_792cebb0_4_k_cu_87855e6c_766204cuda3std3__45__cpo4cendE)
_ZN40_INTERNAL_792cebb0_4_k_cu_87855e6c_766204cuda3std3__45__cpo4cendE:
	.zero		1
	.type		_ZN40_INTERNAL_792cebb0_4_k_cu_87855e6c_766204cuda3std6ranges3__45__cpo4cendE,@object
	.size		_ZN40_INTERNAL_792cebb0_4_k_cu_87855e6c_766204cuda3std6ranges3__45__cpo4cendE,(_ZN40_INTERNAL_792cebb0_4_k_cu_87855e6c_766204cuda3std3__420unreachable_sentinelE - _ZN40_INTERNAL_792cebb0_4_k_cu_87855e6c_766204cuda3std6ranges3__45__cpo4cendE)
_ZN40_INTERNAL_792cebb0_4_k_cu_87855e6c_766204cuda3std6ranges3__45__cpo4cendE:
	.zero		1
	.type		_ZN40_INTERNAL_792cebb0_4_k_cu_87855e6c_766204cuda3std3__420unreachable_sentinelE,@object
	.size		_ZN40_INTERNAL_792cebb0_4_k_cu_87855e6c_766204cuda3std3__420unreachable_sentinelE,(_ZN40_INTERNAL_792cebb0_4_k_cu_87855e6c_766204cuda3std6ranges3__45__cpo5ssizeE - _ZN40_INTERNAL_792cebb0_4_k_cu_87855e6c_766204cuda3std3__420unreachable_sentinelE)
_ZN40_INTERNAL_792cebb0_4_k_cu_87855e6c_766204cuda3std3__420unreachable_sentinelE:
	.zero		1
	.type		_ZN40_INTERNAL_792cebb0_4_k_cu_87855e6c_766204cuda3std6ranges3__45__cpo5ssizeE,@object
	.size		_ZN40_INTERNAL_792cebb0_4_k_cu_87855e6c_766204cuda3std6ranges3__45__cpo5ssizeE,(_ZN40_INTERNAL_792cebb0_4_k_cu_87855e6c_766206thrust24THRUST_300001_SM_1000_NS12placeholders2_8E - _ZN40_INTERNAL_792cebb0_4_k_cu_87855e6c_766204cuda3std6ranges3__45__cpo5ssizeE)
_ZN40_INTERNAL_792cebb0_4_k_cu_87855e6c_766204cuda3std6ranges3__45__cpo5ssizeE:
	.zero		1
	.type		_ZN40_INTERNAL_792cebb0_4_k_cu_87855e6c_766206thrust24THRUST_300001_SM_1000_NS12placeholders2_8E,@object
	.size		_ZN40_INTERNAL_792cebb0_4_k_cu_87855e6c_766206thrust24THRUST_300001_SM_1000_NS12placeholders2_8E,(_ZN40_INTERNAL_792cebb0_4_k_cu_87855e6c_766204cuda3std3__45__cpo5crendE - _ZN40_INTERNAL_792cebb0_4_k_cu_87855e6c_766206thrust24THRUST_300001_SM_1000_NS12placeholders2_8E)
_ZN40_INTERNAL_792cebb0_4_k_cu_87855e6c_766206thrust24THRUST_300001_SM_1000_NS12placeholders2_8E:
	.zero		1
	.type		_ZN40_INTERNAL_792cebb0_4_k_cu_87855e6c_766204cuda3std3__45__cpo5crendE,@object
	.size		_ZN40_INTERNAL_792cebb0_4_k_cu_87855e6c_766204cuda3std3__45__cpo5crendE,(_ZN40_INTERNAL_792cebb0_4_k_cu_87855e6c_766204cuda3std6ranges3__45__cpo4prevE - _ZN40_INTERNAL_792cebb0_4_k_cu_87855e6c_766204cuda3std3__45__cpo5crendE)
_ZN40_INTERNAL_792cebb0_4_k_cu_87855e6c_766204cuda3std3__45__cpo5crendE:
	.zero		1
	.type		_ZN40_INTERNAL_792cebb0_4_k_cu_87855e6c_766204cuda3std6ranges3__45__cpo4prevE,@object
	.size		_ZN40_INTERNAL_792cebb0_4_k_cu_87855e6c_766204cuda3std6ranges3__45__cpo4prevE,(_ZN40_INTERNAL_792cebb0_4_k_cu_87855e6c_766204cuda3std6ranges3__45__cpo9iter_moveE - _ZN40_INTERNAL_792cebb0_4_k_cu_87855e6c_766204cuda3std6ranges3__45__cpo4prevE)
_ZN40_INTERNAL_792cebb0_4_k_cu_87855e6c_766204cuda3std6ranges3__45__cpo4prevE:
	.zero		1
	.type		_ZN40_INTERNAL_792cebb0_4_k_cu_87855e6c_766204cuda3std6ranges3__45__cpo9iter_moveE,@object
	.size		_ZN40_INTERNAL_792cebb0_4_k_cu_87855e6c_766204cuda3std6ranges3__45__cpo9iter_moveE,(_ZN40_INTERNAL_792cebb0_4_k_cu_87855e6c_766206thrust24THRUST_300001_SM_1000_NS6system6detail10sequential3seqE - _ZN40_INTERNAL_792cebb0_4_k_cu_87855e6c_766204cuda3std6ranges3__45__cpo9iter_moveE)
_ZN40_INTERNAL_792cebb0_4_k_cu_87855e6c_766204cuda3std6ranges3__45__cpo9iter_moveE:
	.zero		1
	.type		_ZN40_INTERNAL_792cebb0_4_k_cu_87855e6c_766206thrust24THRUST_300001_SM_1000_NS6system6detail10sequential3seqE,@object
	.size		_ZN40_INTERNAL_792cebb0_4_k_cu_87855e6c_766206thrust24THRUST_300001_SM_1000_NS6system6detail10sequential3seqE,(.L_31 - _ZN40_INTERNAL_792cebb0_4_k_cu_87855e6c_766206thrust24THRUST_300001_SM_1000_NS6system6detail10sequential3seqE)
_ZN40_INTERNAL_792cebb0_4_k_cu_87855e6c_766206thrust24THRUST_300001_SM_1000_NS6system6detail10sequential3seqE:
	.zero		1
.L_31:


//--------------------- .nv.constant0._ZN3cub18CUB_300001_SM_10006detail11EmptyKernelIvEEvv --------------------------
	.section	.nv.constant0._ZN3cub18CUB_300001_SM_10006detail11EmptyKernelIvEEvv,"a",@progbits
	.sectionflags	@""
	.align	4
.nv.constant0._ZN3cub18CUB_300001_SM_10006detail11EmptyKernelIvEEvv:
	.zero		896


//--------------------- SYMBOLS --------------------------

	.type		.nv.reservedSmem.offset0,@object
	.size		.nv.reservedSmem.offset0,0x4
